//
// Generated by NVIDIA NVVM Compiler
//
// Compiler Build ID: CL-36424714
// Cuda compilation tools, release 13.0, V13.0.88
// Based on NVVM 20.0.0
//

.version 9.0
.target sm_100
.address_size 64

	// .globl	_Z11launch_CubePfS_fi

.visible .entry _Z11launch_CubePfS_fi(
	.param .u64 .ptr .align 1 _Z11launch_CubePfS_fi_param_0,
	.param .u64 .ptr .align 1 _Z11launch_CubePfS_fi_param_1,
	.param .f32 _Z11launch_CubePfS_fi_param_2,
	.param .u32 _Z11launch_CubePfS_fi_param_3
)
{
	.reg .pred 	%p<26>;
	.reg .b32 	%r<32>;
	.reg .b32 	%f<124>;
	.reg .b64 	%rd<19>;
	.reg .b64 	%fd<22>;

	ld.param.u64 	%rd8, [_Z11launch_CubePfS_fi_param_0];
	ld.param.u64 	%rd9, [_Z11launch_CubePfS_fi_param_1];
	ld.param.f32 	%f18, [_Z11launch_CubePfS_fi_param_2];
	ld.param.u32 	%r16, [_Z11launch_CubePfS_fi_param_3];
	cvta.to.global.u64 	%rd1, %rd9;
	cvta.to.global.u64 	%rd2, %rd8;
	mov.u32 	%r17, %ctaid.y;
	mov.u32 	%r18, %ntid.y;
	mov.u32 	%r19, %tid.y;
	mad.lo.s32 	%r20, %r17, %r18, %r19;
	mul.lo.s32 	%r31, %r20, 3;
	mul.wide.u32 	%rd10, %r31, 4;
	add.s64 	%rd3, %rd2, %rd10;
	ld.global.f32 	%f19, [%rd3];
	abs.f32 	%f20, %f19;
	cvt.f64.f32 	%fd2, %f20;
	setp.ltu.f64 	%p1, %fd2, 0d403DFD70A3D70A3D;
	add.s64 	%rd4, %rd1, %rd10;
	@%p1 bra 	$L__BB0_2;
	ld.global.f32 	%f21, [%rd4];
	neg.f32 	%f22, %f21;
	st.global.f32 	[%rd4], %f22;
$L__BB0_2:
	ld.global.f32 	%f23, [%rd3+4];
	cvt.f64.f32 	%fd3, %f23;
	setp.ltu.f64 	%p2, %fd3, 0d404DFEB851EB851F;
	setp.gtu.f64 	%p3, %fd3, 0d3F847AE147AE147B;
	and.pred  	%p4, %p2, %p3;
	@%p4 bra 	$L__BB0_4;
	ld.global.f32 	%f24, [%rd4+4];
	neg.f32 	%f25, %f24;
	st.global.f32 	[%rd4+4], %f25;
$L__BB0_4:
	ld.global.f32 	%f26, [%rd3+8];
	abs.f32 	%f27, %f26;
	cvt.f64.f32 	%fd4, %f27;
	setp.ltu.f64 	%p5, %fd4, 0d403DFD70A3D70A3D;
	@%p5 bra 	$L__BB0_6;
	ld.global.f32 	%f28, [%rd4+8];
	neg.f32 	%f29, %f28;
	st.global.f32 	[%rd4+8], %f29;
$L__BB0_6:
	add.s32 	%r28, %r31, 3;
	setp.ge.s32 	%p6, %r28, %r16;
	@%p6 bra 	$L__BB0_32;
	cvt.f64.f32 	%fd5, %f18;
	add.f64 	%fd6, %fd5, %fd5;
	mul.f64 	%fd1, %fd6, 0d3FE0000000000000;
	sub.s32 	%r21, %r16, %r31;
	add.s32 	%r3, %r21, -4;
	mul.hi.u32 	%r22, %r3, -1431655765;
	shr.u32 	%r23, %r22, 1;
	add.s32 	%r4, %r23, 1;
	and.b32  	%r24, %r23, 3;
	setp.eq.s32 	%p7, %r24, 3;
	@%p7 bra 	$L__BB0_14;
	and.b32  	%r5, %r4, 3;
	mov.b32 	%r27, 0;
$L__BB0_9:
	.pragma "nounroll";
	mov.u32 	%r31, %r28;
	ld.global.f32 	%f30, [%rd3];
	mul.wide.u32 	%rd11, %r31, 4;
	add.s64 	%rd5, %rd2, %rd11;
	ld.global.f32 	%f31, [%rd5];
	sub.f32 	%f32, %f30, %f31;
	abs.f32 	%f33, %f32;
	cvt.f64.f32 	%fd7, %f33;
	setp.lt.f64 	%p8, %fd1, %fd7;
	@%p8 bra 	$L__BB0_13;
	ld.global.f32 	%f1, [%rd5+8];
	ld.global.f32 	%f34, [%rd5+4];
	ld.global.f32 	%f35, [%rd3+4];
	sub.f32 	%f36, %f35, %f34;
	abs.f32 	%f37, %f36;
	cvt.f64.f32 	%fd8, %f37;
	setp.lt.f64 	%p9, %fd1, %fd8;
	@%p9 bra 	$L__BB0_13;
	ld.global.f32 	%f38, [%rd3+8];
	sub.f32 	%f39, %f38, %f1;
	abs.f32 	%f40, %f39;
	cvt.f64.f32 	%fd9, %f40;
	setp.lt.f64 	%p10, %fd1, %fd9;
	@%p10 bra 	$L__BB0_13;
	add.s64 	%rd13, %rd1, %rd11;
	ld.global.f32 	%f41, [%rd13];
	neg.f32 	%f42, %f41;
	st.global.f32 	[%rd13], %f42;
	ld.global.f32 	%f43, [%rd13+4];
	neg.f32 	%f44, %f43;
	st.global.f32 	[%rd13+4], %f44;
	ld.global.f32 	%f45, [%rd13+8];
	neg.f32 	%f46, %f45;
	st.global.f32 	[%rd13+8], %f46;
$L__BB0_13:
	add.s32 	%r28, %r31, 3;
	add.s32 	%r27, %r27, 1;
	setp.ne.s32 	%p11, %r27, %r5;
	@%p11 bra 	$L__BB0_9;
$L__BB0_14:
	setp.lt.u32 	%p12, %r3, 9;
	@%p12 bra 	$L__BB0_32;
$L__BB0_15:
	mov.u32 	%r12, %r28;
	ld.global.f32 	%f121, [%rd3];
	ld.global.f32 	%f120, [%rd3+8];
	mul.wide.u32 	%rd14, %r12, 4;
	add.s64 	%rd6, %rd2, %rd14;
	ld.global.f32 	%f47, [%rd6];
	sub.f32 	%f48, %f121, %f47;
	abs.f32 	%f49, %f48;
	cvt.f64.f32 	%fd10, %f49;
	setp.lt.f64 	%p13, %fd1, %fd10;
	add.s64 	%rd7, %rd1, %rd14;
	@%p13 bra 	$L__BB0_19;
	mul.wide.u32 	%rd15, %r31, 4;
	add.s64 	%rd16, %rd2, %rd15;
	ld.global.f32 	%f4, [%rd16+20];
	ld.global.f32 	%f50, [%rd16+16];
	ld.global.f32 	%f51, [%rd3+4];
	sub.f32 	%f52, %f51, %f50;
	abs.f32 	%f53, %f52;
	cvt.f64.f32 	%fd11, %f53;
	setp.lt.f64 	%p14, %fd1, %fd11;
	@%p14 bra 	$L__BB0_19;
	sub.f32 	%f54, %f120, %f4;
	abs.f32 	%f55, %f54;
	cvt.f64.f32 	%fd12, %f55;
	setp.lt.f64 	%p15, %fd1, %fd12;
	@%p15 bra 	$L__BB0_19;
	ld.global.f32 	%f56, [%rd7];
	neg.f32 	%f57, %f56;
	st.global.f32 	[%rd7], %f57;
	add.s64 	%rd18, %rd1, %rd15;
	ld.global.f32 	%f58, [%rd18+16];
	neg.f32 	%f59, %f58;
	st.global.f32 	[%rd18+16], %f59;
	ld.global.f32 	%f60, [%rd18+20];
	neg.f32 	%f61, %f60;
	st.global.f32 	[%rd18+20], %f61;
	ld.global.f32 	%f121, [%rd3];
	ld.global.f32 	%f120, [%rd3+8];
$L__BB0_19:
	ld.global.f32 	%f62, [%rd6+12];
	sub.f32 	%f63, %f121, %f62;
	abs.f32 	%f64, %f63;
	cvt.f64.f32 	%fd13, %f64;
	setp.lt.f64 	%p16, %fd1, %fd13;
	@%p16 bra 	$L__BB0_23;
	ld.global.f32 	%f65, [%rd6+16];
	ld.global.f32 	%f66, [%rd3+4];
	sub.f32 	%f67, %f66, %f65;
	abs.f32 	%f68, %f67;
	cvt.f64.f32 	%fd14, %f68;
	setp.lt.f64 	%p17, %fd1, %fd14;
	@%p17 bra 	$L__BB0_23;
	ld.global.f32 	%f69, [%rd6+20];
	sub.f32 	%f70, %f120, %f69;
	abs.f32 	%f71, %f70;
	cvt.f64.f32 	%fd15, %f71;
	setp.lt.f64 	%p18, %fd1, %fd15;
	@%p18 bra 	$L__BB0_23;
	ld.global.f32 	%f72, [%rd7+12];
	neg.f32 	%f73, %f72;
	st.global.f32 	[%rd7+12], %f73;
	ld.global.f32 	%f74, [%rd7+16];
	neg.f32 	%f75, %f74;
	st.global.f32 	[%rd7+16], %f75;
	ld.global.f32 	%f76, [%rd7+20];
	neg.f32 	%f77, %f76;
	st.global.f32 	[%rd7+20], %f77;
	ld.global.f32 	%f121, [%rd3];
	ld.global.f32 	%f120, [%rd3+8];
$L__BB0_23:
	ld.global.f32 	%f78, [%rd6+24];
	sub.f32 	%f79, %f121, %f78;
	abs.f32 	%f80, %f79;
	cvt.f64.f32 	%fd16, %f80;
	setp.lt.f64 	%p19, %fd1, %fd16;
	@%p19 bra 	$L__BB0_27;
	ld.global.f32 	%f81, [%rd6+28];
	ld.global.f32 	%f82, [%rd3+4];
	sub.f32 	%f83, %f82, %f81;
	abs.f32 	%f84, %f83;
	cvt.f64.f32 	%fd17, %f84;
	setp.lt.f64 	%p20, %fd1, %fd17;
	@%p20 bra 	$L__BB0_27;
	ld.global.f32 	%f85, [%rd6+32];
	sub.f32 	%f86, %f120, %f85;
	abs.f32 	%f87, %f86;
	cvt.f64.f32 	%fd18, %f87;
	setp.lt.f64 	%p21, %fd1, %fd18;
	@%p21 bra 	$L__BB0_27;
	ld.global.f32 	%f88, [%rd7+24];
	neg.f32 	%f89, %f88;
	st.global.f32 	[%rd7+24], %f89;
	ld.global.f32 	%f90, [%rd7+28];
	neg.f32 	%f91, %f90;
	st.global.f32 	[%rd7+28], %f91;
	ld.global.f32 	%f92, [%rd7+32];
	neg.f32 	%f93, %f92;
	st.global.f32 	[%rd7+32], %f93;
	ld.global.f32 	%f121, [%rd3];
	ld.global.f32 	%f120, [%rd3+8];
$L__BB0_27:
	ld.global.f32 	%f94, [%rd6+36];
	sub.f32 	%f95, %f121, %f94;
	abs.f32 	%f96, %f95;
	cvt.f64.f32 	%fd19, %f96;
	setp.lt.f64 	%p22, %fd1, %fd19;
	@%p22 bra 	$L__BB0_31;
	ld.global.f32 	%f17, [%rd6+44];
	ld.global.f32 	%f97, [%rd6+40];
	ld.global.f32 	%f98, [%rd3+4];
	sub.f32 	%f99, %f98, %f97;
	abs.f32 	%f100, %f99;
	cvt.f64.f32 	%fd20, %f100;
	setp.lt.f64 	%p23, %fd1, %fd20;
	@%p23 bra 	$L__BB0_31;
	sub.f32 	%f101, %f120, %f17;
	abs.f32 	%f102, %f101;
	cvt.f64.f32 	%fd21, %f102;
	setp.lt.f64 	%p24, %fd1, %fd21;
	@%p24 bra 	$L__BB0_31;
	ld.global.f32 	%f103, [%rd7+36];
	neg.f32 	%f104, %f103;
	st.global.f32 	[%rd7+36], %f104;
	ld.global.f32 	%f105, [%rd7+40];
	neg.f32 	%f106, %f105;
	st.global.f32 	[%rd7+40], %f106;
	ld.global.f32 	%f107, [%rd7+44];
	neg.f32 	%f108, %f107;
	st.global.f32 	[%rd7+44], %f108;
$L__BB0_31:
	add.s32 	%r28, %r12, 12;
	setp.lt.s32 	%p25, %r28, %r16;
	add.s32 	%r31, %r12, 9;
	@%p25 bra 	$L__BB0_15;
$L__BB0_32:
	ld.global.f32 	%f109, [%rd4];
	ld.global.f32 	%f110, [%rd3];
	add.f32 	%f111, %f109, %f110;
	st.global.f32 	[%rd3], %f111;
	ld.global.f32 	%f112, [%rd4+4];
	ld.global.f32 	%f113, [%rd3+4];
	add.f32 	%f114, %f112, %f113;
	st.global.f32 	[%rd3+4], %f114;
	ld.global.f32 	%f115, [%rd4+8];
	ld.global.f32 	%f116, [%rd3+8];
	add.f32 	%f117, %f115, %f116;
	st.global.f32 	[%rd3+8], %f117;
	ret;

}


// ===== COMPILED SASS (sm_100) =====

	.target	sm_100

	.elftype	@"ET_EXEC"


//--------------------- .note.nv.tkinfo           --------------------------
	.section	.note.nv.tkinfo,"",@"SHT_NOTE"
	.sectionflags	@"SHF_NOTE_NV_TKINFO"
	.tkinfo
        /*0018*/ 	.word	0x00000002
        /*0030*/ 	.string	""
        /*0030*/ 	.string	"ptxas"
        /*0030*/ 	.string	"Cuda compilation tools, release 13.0, V13.0.88"
        /*0030*/ 	.string	"Build cuda_13.0.r13.0/compiler.36424714_0"
        /*0030*/ 	.string	"-arch sm_100 -m 64 "



//--------------------- .note.nv.cuinfo           --------------------------
	.section	.note.nv.cuinfo,"",@"SHT_NOTE"
	.sectionflags	@"SHF_NOTE_NV_CUINFO"
        /*0018*/ 	.short	0x0002
        /*001a*/ 	.short	0x0064
        /*001c*/ 	.short	0x0082
	.zero		2


//--------------------- .nv.info                  --------------------------
	.section	.nv.info,"",@"SHT_CUDA_INFO"
	.align	4


	//----- nvinfo : EIATTR_REGCOUNT
	.align		4
        /*0000*/ 	.byte	0x04, 0x2f
        /*0002*/ 	.short	(.L_1 - .L_0)
	.align		4
.L_0:
        /*0004*/ 	.word	index@(_Z11launch_CubePfS_fi)
        /*0008*/ 	.word	0x0000001c


	//----- nvinfo : EIATTR_FRAME_SIZE
	.align		4
.L_1:
        /*000c*/ 	.byte	0x04, 0x11
        /*000e*/ 	.short	(.L_3 - .L_2)
	.align		4
.L_2:
        /*0010*/ 	.word	index@(_Z11launch_CubePfS_fi)
        /*0014*/ 	.word	0x00000000


	//----- nvinfo : EIATTR_MIN_STACK_SIZE
	.align		4
.L_3:
        /*0018*/ 	.byte	0x04, 0x12
        /*001a*/ 	.short	(.L_5 - .L_4)
	.align		4
.L_4:
        /*001c*/ 	.word	index@(_Z11launch_CubePfS_fi)
        /*0020*/ 	.word	0x00000000
.L_5:


//--------------------- .nv.compat                --------------------------
	.section	.nv.compat,"",@"SHT_CUDA_COMPAT_INFO"
	.align	4
        /*0000*/ 	.byte	0x02, 0x09, 0x00, 0x00, 0x02, 0x02, 0x01, 0x00, 0x02, 0x05, 0x05, 0x00, 0x03, 0x07, 0x01, 0x01
        /*0010*/ 	.byte	0x02, 0x03, 0x00, 0x00, 0x02, 0x06, 0x01, 0x00, 0x04, 0x0b, 0x08, 0x00, 0x01, 0x00, 0x00, 0x00
        /*0020*/ 	.byte	0x00, 0x00, 0x00, 0x00


//--------------------- .nv.info._Z11launch_CubePfS_fi --------------------------
	.section	.nv.info._Z11launch_CubePfS_fi,"",@"SHT_CUDA_INFO"
	.sectionflags	@""
	.align	4


	//----- nvinfo : EIATTR_CUDA_API_VERSION
	.align		4
        /*0000*/ 	.byte	0x04, 0x37
        /*0002*/ 	.short	(.L_7 - .L_6)
.L_6:
        /*0004*/ 	.word	0x00000082


	//----- nvinfo : EIATTR_KPARAM_INFO
	.align		4
.L_7:
        /*0008*/ 	.byte	0x04, 0x17
        /*000a*/ 	.short	(.L_9 - .L_8)
.L_8:
        /*000c*/ 	.word	0x00000000
        /*0010*/ 	.short	0x0003
        /*0012*/ 	.short	0x0014
        /*0014*/ 	.byte	0x00, 0xf0, 0x11, 0x00


	//----- nvinfo : EIATTR_KPARAM_INFO
	.align		4
.L_9:
        /*0018*/ 	.byte	0x04, 0x17
        /*001a*/ 	.short	(.L_11 - .L_10)
.L_10:
        /*001c*/ 	.word	0x00000000
        /*0020*/ 	.short	0x0002
        /*0022*/ 	.short	0x0010
        /*0024*/ 	.byte	0x00, 0xf0, 0x11, 0x00


	//----- nvinfo : EIATTR_KPARAM_INFO
	.align		4
.L_11:
        /*0028*/ 	.byte	0x04, 0x17
        /*002a*/ 	.short	(.L_13 - .L_12)
.L_12:
        /*002c*/ 	.word	0x00000000
        /*0030*/ 	.short	0x0001
        /*0032*/ 	.short	0x0008
        /*0034*/ 	.byte	0x00, 0xf5, 0x21, 0x00


	//----- nvinfo : EIATTR_KPARAM_INFO
	.align		4
.L_13:
        /*0038*/ 	.byte	0x04, 0x17
        /*003a*/ 	.short	(.L_15 - .L_14)
.L_14:
        /*003c*/ 	.word	0x00000000
        /*0040*/ 	.short	0x0000
        /*0042*/ 	.short	0x0000
        /*0044*/ 	.byte	0x00, 0xf5, 0x21, 0x00


	//----- nvinfo : EIATTR_SPARSE_MMA_MASK
	.align		4
.L_15:
        /*0048*/ 	.byte	0x03, 0x50
        /*004a*/ 	.short	0x0000


	//----- nvinfo : EIATTR_MAXREG_COUNT
	.align		4
        /*004c*/ 	.byte	0x03, 0x1b
        /*004e*/ 	.short	0x00ff


	//----- nvinfo : EIATTR_MERCURY_ISA_VERSION
	.align		4
        /*0050*/ 	.byte	0x03, 0x5f
        /*0052*/ 	.short	0x0101


	//----- nvinfo : EIATTR_VRC_CTA_INIT_COUNT
	.align		4
        /*0054*/ 	.byte	0x02, 0x4a
	.zero		1
	.zero		1


	//----- nvinfo : EIATTR_EXIT_INSTR_OFFSETS
	.align		4
        /*0058*/ 	.byte	0x04, 0x1c
        /*005a*/ 	.short	(.L_17 - .L_16)


	//   ....[0]....
.L_16:
        /*005c*/ 	.word	0x00000eb0


	//----- nvinfo : EIATTR_CRS_STACK_SIZE
	.align		4
.L_17:
        /*0060*/ 	.byte	0x04, 0x1e
        /*0062*/ 	.short	(.L_19 - .L_18)
.L_18:
        /*0064*/ 	.word	0x00000000


	//----- nvinfo : EIATTR_CBANK_PARAM_SIZE
	.align		4
.L_19:
        /*0068*/ 	.byte	0x03, 0x19
        /*006a*/ 	.short	0x0018


	//----- nvinfo : EIATTR_PARAM_CBANK
	.align		4
        /*006c*/ 	.byte	0x04, 0x0a
        /*006e*/ 	.short	(.L_21 - .L_20)
	.align		4
.L_20:
        /*0070*/ 	.word	index@(.nv.constant0._Z11launch_CubePfS_fi)
        /*0074*/ 	.short	0x0380
        /*0076*/ 	.short	0x0018


	//----- nvinfo : EIATTR_SW_WAR
	.align		4
.L_21:
        /*0078*/ 	.byte	0x04, 0x36
        /*007a*/ 	.short	(.L_23 - .L_22)
.L_22:
        /*007c*/ 	.word	0x00000008
.L_23:


//--------------------- .nv.callgraph             --------------------------
	.section	.nv.callgraph,"",@"SHT_CUDA_CALLGRAPH"
	.align	4
	.sectionentsize	8
	.align		4
        /*0000*/ 	.word	0x00000000
	.align		4
        /*0004*/ 	.word	0xffffffff
	.align		4
        /*0008*/ 	.word	0x00000000
	.align		4
        /*000c*/ 	.word	0xfffffffe
	.align		4
        /*0010*/ 	.word	0x00000000
	.align		4
        /*0014*/ 	.word	0xfffffffd
	.align		4
        /*0018*/ 	.word	0x00000000
	.align		4
        /*001c*/ 	.word	0xfffffffc


//--------------------- .text._Z11launch_CubePfS_fi --------------------------
	.section	.text._Z11launch_CubePfS_fi,"ax",@progbits
	.align	128
        .global         _Z11launch_CubePfS_fi
        .type           _Z11launch_CubePfS_fi,@function
        .size           _Z11launch_CubePfS_fi,(.L_x_19 - _Z11launch_CubePfS_fi)
        .other          _Z11launch_CubePfS_fi,@"STO_CUDA_ENTRY STV_DEFAULT"
_Z11launch_CubePfS_fi:
.text._Z11launch_CubePfS_fi:
[----:B------:R-:W-:Y:S01]  /*0000*/  LDC R1, c[0x0][0x37c] ;  /* 0x0000df00ff017b82 */ /* 0x000fe20000000800 */
[----:B------:R-:W0:Y:S07]  /*0010*/  S2R R3, SR_TID.Y ;  /* 0x0000000000037919 */ /* 0x000e2e0000002200 */
[----:B------:R-:W0:Y:S01]  /*0020*/  S2UR UR6, SR_CTAID.Y ;  /* 0x00000000000679c3 */ /* 0x000e220000002600 */
[----:B------:R-:W1:Y:S07]  /*0030*/  LDCU.64 UR4, c[0x0][0x358] ;  /* 0x00006b00ff0477ac */ /* 0x000e6e0008000a00 */
[----:B------:R-:W0:Y:S08]  /*0040*/  LDC R0, c[0x0][0x364] ;  /* 0x0000d900ff007b82 */ /* 0x000e300000000800 */
[----:B------:R-:W2:Y:S08]  /*0050*/  LDC.64 R6, c[0x0][0x380] ;  /* 0x0000e000ff067b82 */ /* 0x000eb00000000a00 */
[----:B------:R-:W3:Y:S01]  /*0060*/  LDC.64 R4, c[0x0][0x388] ;  /* 0x0000e200ff047b82 */ /* 0x000ee20000000a00 */
[----:B0-----:R-:W-:-:S05]  /*0070*/  IMAD R0, R0, UR6, R3 ;  /* 0x0000000600007c24 */ /* 0x001fca000f8e0203 */
[----:B------:R-:W-:-:S05]  /*0080*/  LEA R0, R0, R0, 0x1 ;  /* 0x0000000000007211 */ /* 0x000fca00078e08ff */
[----:B--2---:R-:W-:-:S05]  /*0090*/  IMAD.WIDE.U32 R6, R0, 0x4, R6 ;  /* 0x0000000400067825 */ /* 0x004fca00078e0006 */
[----:B-1----:R-:W2:Y:S01]  /*00a0*/  LDG.E R8, desc[UR4][R6.64] ;  /* 0x0000000406087981 */ /* 0x002ea2000c1e1900 */
[----:B------:R-:W-:Y:S01]  /*00b0*/  UMOV UR6, 0xa3d70a3d ;  /* 0xa3d70a3d00067882 */ /* 0x000fe20000000000 */
[----:B------:R-:W-:Y:S01]  /*00c0*/  UMOV UR7, 0x403dfd70 ;  /* 0x403dfd7000077882 */ /* 0x000fe20000000000 */
[----:B---3--:R-:W-:Y:S01]  /*00d0*/  IMAD.WIDE.U32 R4, R0, 0x4, R4 ;  /* 0x0000000400047825 */ /* 0x008fe200078e0004 */
[----:B--2---:R-:W0:Y:S02]  /*00e0*/  F2F.F64.F32 R2, |R8| ;  /* 0x4000000800027310 */ /* 0x004e240000201800 */
[----:B0-----:R-:W-:-:S14]  /*00f0*/  DSETP.GE.AND P0, PT, R2, UR6, PT ;  /* 0x0000000602007e2a */ /* 0x001fdc000bf06000 */
[----:B------:R-:W2:Y:S02]  /*0100*/  @P0 LDG.E R2, desc[UR4][R4.64] ;  /* 0x0000000404020981 */ /* 0x000ea4000c1e1900 */
[----:B--2---:R-:W-:-:S05]  /*0110*/  @P0 FADD R11, -R2, -RZ ;  /* 0x800000ff020b0221 */ /* 0x004fca0000000100 */
[----:B------:R0:W-:Y:S04]  /*0120*/  @P0 STG.E desc[UR4][R4.64], R11 ;  /* 0x0000000b04000986 */ /* 0x0001e8000c101904 */
[----:B------:R-:W2:Y:S01]  /*0130*/  LDG.E R9, desc[UR4][R6.64+0x4] ;  /* 0x0000040406097981 */ /* 0x000ea2000c1e1900 */
[----:B------:R-:W-:Y:S01]  /*0140*/  UMOV UR8, 0x47ae147b ;  /* 0x47ae147b00087882 */ /* 0x000fe20000000000 */
[----:B------:R-:W-:Y:S01]  /*0150*/  UMOV UR9, 0x3f847ae1 ;  /* 0x3f847ae100097882 */ /* 0x000fe20000000000 */
[----:B0-----:R-:W0:Y:S01]  /*0160*/  LDC R11, c[0x0][0x394] ;  /* 0x0000e500ff0b7b82 */ /* 0x001e220000000800 */
[----:B--2---:R-:W1:Y:S02]  /*0170*/  F2F.F64.F32 R2, R9 ;  /* 0x0000000900027310 */ /* 0x004e640000201800 */
[----:B-1----:R-:W-:Y:S01]  /*0180*/  DSETP.GTU.AND P0, PT, R2, UR8, PT ;  /* 0x0000000802007e2a */ /* 0x002fe2000bf0c000 */
[----:B------:R-:W-:Y:S01]  /*0190*/  UMOV UR8, 0x51eb851f ;  /* 0x51eb851f00087882 */ /* 0x000fe20000000000 */
[----:B------:R-:W-:-:S04]  /*01a0*/  UMOV UR9, 0x404dfeb8 ;  /* 0x404dfeb800097882 */ /* 0x000fc80000000000 */
[----:B------:R-:W-:Y:S01]  /*01b0*/  DSETP.LTU.AND P0, PT, R2, UR8, P0 ;  /* 0x0000000802007e2a */ /* 0x000fe20008709000 */
[----:B------:R-:W-:Y:S01]  /*01c0*/  IADD3 R8, PT, PT, R0, 0x3, RZ ;  /* 0x0000000300087810 */ /* 0x000fe20007ffe0ff */
[----:B------:R-:W1:-:S12]  /*01d0*/  LDCU UR8, c[0x0][0x394] ;  /* 0x00007280ff0877ac */ /* 0x000e580008000800 */
[----:B------:R-:W2:Y:S02]  /*01e0*/  @!P0 LDG.E R2, desc[UR4][R4.64+0x4] ;  /* 0x0000040404028981 */ /* 0x000ea4000c1e1900 */
[----:B--2---:R-:W-:-:S05]  /*01f0*/  @!P0 FADD R13, -R2, -RZ ;  /* 0x800000ff020d8221 */ /* 0x004fca0000000100 */
[----:B------:R2:W-:Y:S04]  /*0200*/  @!P0 STG.E desc[UR4][R4.64+0x4], R13 ;  /* 0x0000040d04008986 */ /* 0x0005e8000c101904 */
[----:B------:R-:W3:Y:S01]  /*0210*/  LDG.E R2, desc[UR4][R6.64+0x8] ;  /* 0x0000080406027981 */ /* 0x000ee2000c1e1900 */
[----:B------:R-:W-:Y:S01]  /*0220*/  BSSY.RECONVERGENT B0, `(.L_x_0) ;  /* 0x0000008000007945 */ /* 0x000fe20003800200 */
[----:B0-----:R-:W-:Y:S01]  /*0230*/  ISETP.GE.AND P1, PT, R8, R11, PT ;  /* 0x0000000b0800720c */ /* 0x001fe20003f26270 */
[----:B---3--:R-:W0:Y:S02]  /*0240*/  F2F.F64.F32 R2, |R2| ;  /* 0x4000000200027310 */ /* 0x008e240000201800 */
[----:B0-----:R-:W-:-:S14]  /*0250*/  DSETP.GE.AND P0, PT, R2, UR6, PT ;  /* 0x0000000602007e2a */ /* 0x001fdc000bf06000 */
[----:B-12---:R-:W-:Y:S05]  /*0260*/  @!P0 BRA `(.L_x_1) ;  /* 0x00000000000c8947 */ /* 0x006fea0003800000 */
[----:B------:R-:W2:Y:S02]  /*0270*/  LDG.E R2, desc[UR4][R4.64+0x8] ;  /* 0x0000080404027981 */ /* 0x000ea4000c1e1900 */
[----:B--2---:R-:W-:-:S05]  /*0280*/  FADD R3, -R2, -RZ ;  /* 0x800000ff02037221 */ /* 0x004fca0000000100 */
[----:B------:R0:W-:Y:S02]  /*0290*/  STG.E desc[UR4][R4.64+0x8], R3 ;  /* 0x0000080304007986 */ /* 0x0001e4000c101904 */
.L_x_1:
[----:B------:R-:W-:Y:S05]  /*02a0*/  BSYNC.RECONVERGENT B0 ;  /* 0x0000000000007941 */ /* 0x000fea0003800200 */
.L_x_0:
[----:B------:R-:W-:Y:S04]  /*02b0*/  BSSY.RECONVERGENT B0, `(.L_x_2) ;  /* 0x00000b3000007945 */ /* 0x000fe80003800200 */
[----:B------:R-:W-:Y:S05]  /*02c0*/  @P1 BRA `(.L_x_3) ;  /* 0x0000000800c41947 */ /* 0x000fea0003800000 */
[----:B------:R-:W0:Y:S01]  /*02d0*/  LDCU UR6, c[0x0][0x390] ;  /* 0x00007200ff0677ac */ /* 0x000e220008000800 */
[----:B------:R-:W-:Y:S01]  /*02e0*/  IADD3 R9, PT, PT, -R0, -0x4, R11 ;  /* 0xfffffffc00097810 */ /* 0x000fe20007ffe10b */
[----:B------:R-:W-:Y:S04]  /*02f0*/  BSSY.RECONVERGENT B1, `(.L_x_4) ;  /* 0x0000032000017945 */ /* 0x000fe80003800200 */
[----:B------:R-:W-:-:S05]  /*0300*/  IMAD.HI.U32 R10, R9, -0x55555555, RZ ;  /* 0xaaaaaaab090a7827 */ /* 0x000fca00078e00ff */
[----:B------:R-:W-:-:S04]  /*0310*/  SHF.R.U32.HI R14, RZ, 0x1, R10 ;  /* 0x00000001ff0e7819 */ /* 0x000fc8000001160a */
[----:B------:R-:W-:Y:S01]  /*0320*/  LOP3.LUT R10, R14, 0x3, RZ, 0xc0, !PT ;  /* 0x000000030e0a7812 */ /* 0x000fe200078ec0ff */
[----:B0-----:R-:W0:Y:S03]  /*0330*/  F2F.F64.F32 R2, UR6 ;  /* 0x0000000600027d10 */ /* 0x001e260008201800 */
[----:B------:R-:W-:Y:S01]  /*0340*/  ISETP.NE.AND P0, PT, R10, 0x3, PT ;  /* 0x000000030a00780c */ /* 0x000fe20003f05270 */
[----:B0-----:R-:W-:-:S08]  /*0350*/  DADD R2, R2, R2 ;  /* 0x0000000002027229 */ /* 0x001fd00000000002 */
[----:B------:R-:W-:-:S04]  /*0360*/  DMUL R2, R2, 0.5 ;  /* 0x3fe0000002027828 */ /* 0x000fc80000000000 */
[----:B------:R-:W-:Y:S07]  /*0370*/  @!P0 BRA `(.L_x_5) ;  /* 0x0000000000a48947 */ /* 0x000fee0003800000 */
[----:B------:R-:W0:Y:S01]  /*0380*/  LDC.64 R10, c[0x0][0x380] ;  /* 0x0000e000ff0a7b82 */ /* 0x000e220000000a00 */
[----:B------:R-:W-:Y:S02]  /*0390*/  IADD3 R17, PT, PT, R14, 0x1, RZ ;  /* 0x000000010e117810 */ /* 0x000fe40007ffe0ff */
[----:B------:R-:W-:Y:S02]  /*03a0*/  MOV R16, RZ ;  /* 0x000000ff00107202 */ /* 0x000fe40000000f00 */
[----:B------:R-:W-:-:S03]  /*03b0*/  LOP3.LUT R17, R17, 0x3, RZ, 0xc0, !PT ;  /* 0x0000000311117812 */ /* 0x000fc600078ec0ff */
[----:B------:R-:W1:Y:S04]  /*03c0*/  LDC.64 R12, c[0x0][0x388] ;  /* 0x0000e200ff0c7b82 */ /* 0x000e680000000a00 */
.L_x_8:
[----:B0-----:R-:W-:Y:S01]  /*03d0*/  IMAD.WIDE.U32 R14, R8, 0x4, R10 ;  /* 0x00000004080e7825 */ /* 0x001fe200078e000a */
[----:B------:R-:W2:Y:S04]  /*03e0*/  LDG.E R0, desc[UR4][R6.64] ;  /* 0x0000000406007981 */ /* 0x000ea8000c1e1900 */
[----:B------:R-:W2:Y:S01]  /*03f0*/  LDG.E R19, desc[UR4][R14.64] ;  /* 0x000000040e137981 */ /* 0x000ea2000c1e1900 */
[----:B------:R-:W-:Y:S01]  /*0400*/  IADD3 R16, PT, PT, R16, 0x1, RZ ;  /* 0x0000000110107810 */ /* 0x000fe20007ffe0ff */
[----:B------:R-:W-:Y:S03]  /*0410*/  BSSY.RECONVERGENT B2, `(.L_x_6) ;  /* 0x000001d000027945 */ /* 0x000fe60003800200 */
[----:B------:R-:W-:Y:S01]  /*0420*/  ISETP.NE.AND P0, PT, R16, R17, PT ;  /* 0x000000111000720c */ /* 0x000fe20003f05270 */
[----:B--2---:R-:W-:Y:S01]  /*0430*/  FADD R19, R0, -R19 ;  /* 0x8000001300137221 */ /* 0x004fe20000000000 */
[----:B------:R-:W-:-:S05]  /*0440*/  MOV R0, R8 ;  /* 0x0000000800007202 */ /* 0x000fca0000000f00 */
[----:B------:R-:W0:Y:S02]  /*0450*/  F2F.F64.F32 R18, |R19| ;  /* 0x4000001300127310 */ /* 0x000e240000201800 */
[----:B0-----:R-:W-:-:S14]  /*0460*/  DSETP.GEU.AND P1, PT, R2, R18, PT ;  /* 0x000000120200722a */ /* 0x001fdc0003f2e000 */
[----:B------:R-:W-:Y:S05]  /*0470*/  @!P1 BRA `(.L_x_7) ;  /* 0x0000000000589947 */ /* 0x000fea0003800000 */
[----:B------:R-:W2:Y:S04]  /*0480*/  LDG.E R18, desc[UR4][R14.64+0x4] ;  /* 0x000004040e127981 */ /* 0x000ea8000c1e1900 */
[----:B------:R-:W2:Y:S02]  /*0490*/  LDG.E R19, desc[UR4][R6.64+0x4] ;  /* 0x0000040406137981 */ /* 0x000ea4000c1e1900 */
[----:B--2---:R-:W-:-:S06]  /*04a0*/  FADD R18, -R18, R19 ;  /* 0x0000001312127221 */ /* 0x004fcc0000000100 */
        /* <DEDUP_REMOVED lines=9> */
[----:B-1----:R-:W-:-:S05]  /*0540*/  IMAD.WIDE.U32 R14, R8, 0x4, R12 ;  /* 0x00000004080e7825 */ /* 0x002fca00078e000c */
[----:B------:R-:W2:Y:S04]  /*0550*/  LDG.E R8, desc[UR4][R14.64] ;  /* 0x000000040e087981 */ /* 0x000ea8000c1e1900 */
[----:B------:R-:W3:Y:S04]  /*0560*/  LDG.E R18, desc[UR4][R14.64+0x4] ;  /* 0x000004040e127981 */ /* 0x000ee8000c1e1900 */
[----:B------:R-:W4:Y:S01]  /*0570*/  LDG.E R19, desc[UR4][R14.64+0x8] ;  /* 0x000008040e137981 */ /* 0x000f22000c1e1900 */
[----:B--2---:R-:W-:Y:S01]  /*0580*/  FADD R21, -R8, -RZ ;  /* 0x800000ff08157221 */ /* 0x004fe20000000100 */
[----:B---3--:R-:W-:-:S04]  /*0590*/  FADD R23, -R18, -RZ ;  /* 0x800000ff12177221 */ /* 0x008fc80000000100 */
[----:B------:R0:W-:Y:S01]  /*05a0*/  STG.E desc[UR4][R14.64], R21 ;  /* 0x000000150e007986 */ /* 0x0001e2000c101904 */
[----:B----4-:R-:W-:-:S03]  /*05b0*/  FADD R19, -R19, -RZ ;  /* 0x800000ff13137221 */ /* 0x010fc60000000100 */
[----:B------:R0:W-:Y:S04]  /*05c0*/  STG.E desc[UR4][R14.64+0x4], R23 ;  /* 0x000004170e007986 */ /* 0x0001e8000c101904 */
[----:B------:R0:W-:Y:S02]  /*05d0*/  STG.E desc[UR4][R14.64+0x8], R19 ;  /* 0x000008130e007986 */ /* 0x0001e4000c101904 */
.L_x_7:
[----:B------:R-:W-:Y:S05]  /*05e0*/  BSYNC.RECONVERGENT B2 ;  /* 0x0000000000027941 */ /* 0x000fea0003800200 */
.L_x_6:
[----:B------:R-:W-:Y:S01]  /*05f0*/  IADD3 R8, PT, PT, R0, 0x3, RZ ;  /* 0x0000000300087810 */ /* 0x000fe20007ffe0ff */
[----:B------:R-:W-:Y:S06]  /*0600*/  @P0 BRA `(.L_x_8) ;  /* 0xfffffffc00700947 */ /* 0x000fec000383ffff */
.L_x_5:
[----:B------:R-:W-:Y:S05]  /*0610*/  BSYNC.RECONVERGENT B1 ;  /* 0x0000000000017941 */ /* 0x000fea0003800200 */
.L_x_4:
[----:B------:R-:W2:Y:S01]  /*0620*/  LDC.64 R10, c[0x0][0x380] ;  /* 0x0000e000ff0a7b82 */ /* 0x000ea20000000a00 */
[----:B------:R-:W-:-:S07]  /*0630*/  ISETP.GE.U32.AND P0, PT, R9, 0x9, PT ;  /* 0x000000090900780c */ /* 0x000fce0003f06070 */
[----:B-1----:R-:W1:Y:S06]  /*0640*/  LDC.64 R12, c[0x0][0x388] ;  /* 0x0000e200ff0c7b82 */ /* 0x002e6c0000000a00 */
[----:B------:R-:W-:Y:S05]  /*0650*/  @!P0 BRA `(.L_x_3) ;  /* 0x0000000400e08947 */ /* 0x000fea0003800000 */
.L_x_17:
[----:B0-2---:R-:W-:Y:S01]  /*0660*/  IMAD.WIDE.U32 R14, R8, 0x4, R10 ;  /* 0x00000004080e7825 */ /* 0x005fe200078e000a */
[----:B------:R-:W2:Y:S04]  /*0670*/  LDG.E R9, desc[UR4][R6.64] ;  /* 0x0000000406097981 */ /* 0x000ea8000c1e1900 */
[----:B------:R-:W2:Y:S04]  /*0680*/  LDG.E R16, desc[UR4][R14.64] ;  /* 0x000000040e107981 */ /* 0x000ea8000c1e1900 */
[----:B------:R0:W5:Y:S01]  /*0690*/  LDG.E R18, desc[UR4][R6.64+0x8] ;  /* 0x0000080406127981 */ /* 0x000162000c1e1900 */
[----:B------:R-:W-:Y:S01]  /*06a0*/  BSSY.RECONVERGENT B1, `(.L_x_9) ;  /* 0x000001c000017945 */ /* 0x000fe20003800200 */
[----:B--2---:R-:W-:-:S04]  /*06b0*/  FADD R19, R9, -R16 ;  /* 0x8000001009137221 */ /* 0x004fc80000000000 */
[----:B------:R-:W2:Y:S02]  /*06c0*/  F2F.F64.F32 R16, |R19| ;  /* 0x4000001300107310 */ /* 0x000ea40000201800 */
[----:B--2---:R-:W-:Y:S01]  /*06d0*/  DSETP.GEU.AND P0, PT, R2, R16, PT ;  /* 0x000000100200722a */ /* 0x004fe20003f0e000 */
[----:B-1----:R-:W-:-:S13]  /*06e0*/  IMAD.WIDE.U32 R16, R8, 0x4, R12 ;  /* 0x0000000408107825 */ /* 0x002fda00078e000c */
[----:B0-----:R-:W-:Y:S05]  /*06f0*/  @!P0 BRA `(.L_x_10) ;  /* 0x0000000000588947 */ /* 0x001fea0003800000 */
[----:B------:R-:W-:Y:S01]  /*0700*/  IMAD.WIDE.U32 R22, R0, 0x4, R10 ;  /* 0x0000000400167825 */ /* 0x000fe200078e000a */
[----:B------:R-:W2:Y:S04]  /*0710*/  LDG.E R25, desc[UR4][R6.64+0x4] ;  /* 0x0000040406197981 */ /* 0x000ea8000c1e1900 */
[----:B------:R-:W3:Y:S04]  /*0720*/  LDG.E R19, desc[UR4][R22.64+0x14] ;  /* 0x0000140416137981 */ /* 0x000ee8000c1e1900 */
[----:B------:R-:W2:Y:S01]  /*0730*/  LDG.E R24, desc[UR4][R22.64+0x10] ;  /* 0x0000100416187981 */ /* 0x000ea2000c1e1900 */
[----:B---3-5:R-:W-:-:S04]  /*0740*/  FADD R19, R18, -R19 ;  /* 0x8000001312137221 */ /* 0x028fc80000000000 */
[----:B------:R-:W0:Y:S01]  /*0750*/  F2F.F64.F32 R20, |R19| ;  /* 0x4000001300147310 */ /* 0x000e220000201800 */
[----:B--2---:R-:W-:-:S07]  /*0760*/  FADD R24, -R24, R25 ;  /* 0x0000001918187221 */ /* 0x004fce0000000100 */
[----:B------:R-:W1:Y:S01]  /*0770*/  F2F.F64.F32 R24, |R24| ;  /* 0x4000001800187310 */ /* 0x000e620000201800 */
[----:B0-----:R-:W-:-:S06]  /*0780*/  DSETP.GEU.AND P0, PT, R2, R20, PT ;  /* 0x000000140200722a */ /* 0x001fcc0003f0e000 */
[----:B-1----:R-:W-:-:S14]  /*0790*/  DSETP.LT.OR P0, PT, R2, R24, !P0 ;  /* 0x000000180200722a */ /* 0x002fdc0004701400 */
[----:B------:R-:W2:Y:S02]  /*07a0*/  @!P0 LDG.E R20, desc[UR4][R16.64] ;  /* 0x0000000410148981 */ /* 0x000ea4000c1e1900 */
[----:B--2---:R-:W-:Y:S01]  /*07b0*/  @!P0 FADD R25, -R20, -RZ ;  /* 0x800000ff14198221 */ /* 0x004fe20000000100 */
[----:B------:R-:W-:-:S04]  /*07c0*/  @!P0 IMAD.WIDE.U32 R20, R0, 0x4, R12 ;  /* 0x0000000400148825 */ /* 0x000fc800078e000c */
[----:B------:R0:W-:Y:S04]  /*07d0*/  @!P0 STG.E desc[UR4][R16.64], R25 ;  /* 0x0000001910008986 */ /* 0x0001e8000c101904 */
[----:B------:R-:W2:Y:S04]  /*07e0*/  @!P0 LDG.E R0, desc[UR4][R20.64+0x10] ;  /* 0x0000100414008981 */ /* 0x000ea8000c1e1900 */
[----:B------:R-:W3:Y:S01]  /*07f0*/  @!P0 LDG.E R22, desc[UR4][R20.64+0x14] ;  /* 0x0000140414168981 */ /* 0x000ee2000c1e1900 */
[----:B--2---:R-:W-:Y:S01]  /*0800*/  @!P0 FADD R19, -R0, -RZ ;  /* 0x800000ff00138221 */ /* 0x004fe20000000100 */
[----:B---3--:R-:W-:-:S04]  /*0810*/  @!P0 FADD R23, -R22, -RZ ;  /* 0x800000ff16178221 */ /* 0x008fc80000000100 */
[----:B------:R0:W-:Y:S04]  /*0820*/  @!P0 STG.E desc[UR4][R20.64+0x10], R19 ;  /* 0x0000101314008986 */ /* 0x0001e8000c101904 */
[----:B------:R0:W-:Y:S04]  /*0830*/  @!P0 STG.E desc[UR4][R20.64+0x14], R23 ;  /* 0x0000141714008986 */ /* 0x0001e8000c101904 */
[----:B------:R0:W5:Y:S04]  /*0840*/  @!P0 LDG.E R9, desc[UR4][R6.64] ;  /* 0x0000000406098981 */ /* 0x000168000c1e1900 */
[----:B------:R0:W5:Y:S02]  /*0850*/  @!P0 LDG.E R18, desc[UR4][R6.64+0x8] ;  /* 0x0000080406128981 */ /* 0x000164000c1e1900 */
.L_x_10:
[----:B------:R-:W-:Y:S05]  /*0860*/  BSYNC.RECONVERGENT B1 ;  /* 0x0000000000017941 */ /* 0x000fea0003800200 */
.L_x_9:
[----:B------:R-:W2:Y:S01]  /*0870*/  LDG.E R0, desc[UR4][R14.64+0xc] ;  /* 0x00000c040e007981 */ /* 0x000ea2000c1e1900 */
[----:B------:R-:W-:Y:S01]  /*0880*/  BSSY.RECONVERGENT B1, `(.L_x_11) ;  /* 0x000001a000017945 */ /* 0x000fe20003800200 */
[----:B--2--5:R-:W-:-:S04]  /*0890*/  FADD R0, R9, -R0 ;  /* 0x8000000009007221 */ /* 0x024fc80000000000 */
[----:B0-----:R-:W0:Y:S02]  /*08a0*/  F2F.F64.F32 R20, |R0| ;  /* 0x4000000000147310 */ /* 0x001e240000201800 */
[----:B0-----:R-:W-:-:S14]  /*08b0*/  DSETP.GEU.AND P0, PT, R2, R20, PT ;  /* 0x000000140200722a */ /* 0x001fdc0003f0e000 */
[----:B------:R-:W-:Y:S05]  /*08c0*/  @!P0 BRA `(.L_x_12) ;  /* 0x0000000000548947 */ /* 0x000fea0003800000 */
[----:B------:R-:W2:Y:S04]  /*08d0*/  LDG.E R0, desc[UR4][R14.64+0x10] ;  /* 0x000010040e007981 */ /* 0x000ea8000c1e1900 */
[----:B------:R-:W2:Y:S02]  /*08e0*/  LDG.E R19, desc[UR4][R6.64+0x4] ;  /* 0x0000040406137981 */ /* 0x000ea4000c1e1900 */
[----:B--2---:R-:W-:-:S04]  /*08f0*/  FADD R0, -R0, R19 ;  /* 0x0000001300007221 */ /* 0x004fc80000000100 */
[----:B------:R-:W0:Y:S02]  /*0900*/  F2F.F64.F32 R20, |R0| ;  /* 0x4000000000147310 */ /* 0x000e240000201800 */
[----:B0-----:R-:W-:-:S14]  /*0910*/  DSETP.GEU.AND P0, PT, R2, R20, PT ;  /* 0x000000140200722a */ /* 0x001fdc0003f0e000 */
[----:B------:R-:W-:Y:S05]  /*0920*/  @!P0 BRA `(.L_x_12) ;  /* 0x00000000003c8947 */ /* 0x000fea0003800000 */
[----:B------:R-:W2:Y:S02]  /*0930*/  LDG.E R19, desc[UR4][R14.64+0x14] ;  /* 0x000014040e137981 */ /* 0x000ea4000c1e1900 */
[----:B--2---:R-:W-:-:S04]  /*0940*/  FADD R19, R18, -R19 ;  /* 0x8000001312137221 */ /* 0x004fc80000000000 */
[----:B------:R-:W0:Y:S02]  /*0950*/  F2F.F64.F32 R20, |R19| ;  /* 0x4000001300147310 */ /* 0x000e240000201800 */
[----:B0-----:R-:W-:-:S14]  /*0960*/  DSETP.GEU.AND P0, PT, R2, R20, PT ;  /* 0x000000140200722a */ /* 0x001fdc0003f0e000 */
[----:B------:R-:W2:Y:S04]  /*0970*/  @P0 LDG.E R0, desc[UR4][R16.64+0xc] ;  /* 0x00000c0410000981 */ /* 0x000ea8000c1e1900 */
[----:B------:R-:W3:Y:S04]  /*0980*/  @P0 LDG.E R20, desc[UR4][R16.64+0x10] ;  /* 0x0000100410140981 */ /* 0x000ee8000c1e1900 */
[----:B------:R-:W4:Y:S01]  /*0990*/  @P0 LDG.E R21, desc[UR4][R16.64+0x14] ;  /* 0x0000140410150981 */ /* 0x000f22000c1e1900 */
[----:B--2---:R-:W-:Y:S01]  /*09a0*/  @P0 FADD R23, -R0, -RZ ;  /* 0x800000ff00170221 */ /* 0x004fe20000000100 */
[----:B---3--:R-:W-:-:S04]  /*09b0*/  @P0 FADD R25, -R20, -RZ ;  /* 0x800000ff14190221 */ /* 0x008fc80000000100 */
[----:B------:R0:W-:Y:S01]  /*09c0*/  @P0 STG.E desc[UR4][R16.64+0xc], R23 ;  /* 0x00000c1710000986 */ /* 0x0001e2000c101904 */
[----:B----4-:R-:W-:-:S03]  /*09d0*/  @P0 FADD R21, -R21, -RZ ;  /* 0x800000ff15150221 */ /* 0x010fc60000000100 */
[----:B------:R0:W-:Y:S04]  /*09e0*/  @P0 STG.E desc[UR4][R16.64+0x10], R25 ;  /* 0x0000101910000986 */ /* 0x0001e8000c101904 */
[----:B------:R0:W-:Y:S04]  /*09f0*/  @P0 STG.E desc[UR4][R16.64+0x14], R21 ;  /* 0x0000141510000986 */ /* 0x0001e8000c101904 */
[----:B------:R0:W5:Y:S04]  /*0a00*/  @P0 LDG.E R9, desc[UR4][R6.64] ;  /* 0x0000000406090981 */ /* 0x000168000c1e1900 */
[----:B------:R0:W5:Y:S02]  /*0a10*/  @P0 LDG.E R18, desc[UR4][R6.64+0x8] ;  /* 0x0000080406120981 */ /* 0x000164000c1e1900 */
.L_x_12:
[----:B------:R-:W-:Y:S05]  /*0a20*/  BSYNC.RECONVERGENT B1 ;  /* 0x0000000000017941 */ /* 0x000fea0003800200 */
.L_x_11:
        /* <DEDUP_REMOVED lines=27> */
.L_x_14:
[----:B------:R-:W-:Y:S05]  /*0be0*/  BSYNC.RECONVERGENT B1 ;  /* 0x0000000000017941 */ /* 0x000fea0003800200 */
.L_x_13:
[----:B------:R-:W2:Y:S01]  /*0bf0*/  LDG.E R0, desc[UR4][R14.64+0x24] ;  /* 0x000024040e007981 */ /* 0x000ea2000c1e1900 */
[----:B------:R-:W-:Y:S01]  /*0c00*/  BSSY.RECONVERGENT B1, `(.L_x_15) ;  /* 0x0000018000017945 */ /* 0x000fe20003800200 */
[----:B--2--5:R-:W-:-:S04]  /*0c10*/  FADD R0, -R0, R9 ;  /* 0x0000000900007221 */ /* 0x024fc80000000100 */
[----:B0-----:R-:W0:Y:S02]  /*0c20*/  F2F.F64.F32 R20, |R0| ;  /* 0x4000000000147310 */ /* 0x001e240000201800 */
[----:B0-----:R-:W-:-:S14]  /*0c30*/  DSETP.GEU.AND P0, PT, R2, R20, PT ;  /* 0x000000140200722a */ /* 0x001fdc0003f0e000 */
[----:B------:R-:W-:Y:S05]  /*0c40*/  @!P0 BRA `(.L_x_16) ;  /* 0x00000000004c8947 */ /* 0x000fea0003800000 */
[----:B------:R-:W2:Y:S04]  /*0c50*/  LDG.E R9, desc[UR4][R14.64+0x2c] ;  /* 0x00002c040e097981 */ /* 0x000ea8000c1e1900 */
[----:B------:R-:W3:Y:S04]  /*0c60*/  LDG.E R0, desc[UR4][R14.64+0x28] ;  /* 0x000028040e007981 */ /* 0x000ee8000c1e1900 */
[----:B------:R-:W3:Y:S01]  /*0c70*/  LDG.E R19, desc[UR4][R6.64+0x4] ;  /* 0x0000040406137981 */ /* 0x000ee2000c1e1900 */
[----:B--2---:R-:W-:-:S04]  /*0c80*/  FADD R9, -R9, R18 ;  /* 0x0000001209097221 */ /* 0x004fc80000000100 */
[----:B------:R-:W0:Y:S01]  /*0c90*/  F2F.F64.F32 R20, |R9| ;  /* 0x4000000900147310 */ /* 0x000e220000201800 */
[----:B---3--:R-:W-:-:S07]  /*0ca0*/  FADD R19, -R0, R19 ;  /* 0x0000001300137221 */ /* 0x008fce0000000100 */
[----:B------:R-:W1:Y:S01]  /*0cb0*/  F2F.F64.F32 R18, |R19| ;  /* 0x4000001300127310 */ /* 0x000e620000201800 */
[----:B0-----:R-:W-:-:S06]  /*0cc0*/  DSETP.GEU.AND P0, PT, R2, R20, PT ;  /* 0x000000140200722a */ /* 0x001fcc0003f0e000 */
[----:B-1----:R-:W-:-:S14]  /*0cd0*/  DSETP.LT.OR P0, PT, R2, R18, !P0 ;  /* 0x000000120200722a */ /* 0x002fdc0004701400 */
[----:B------:R-:W-:Y:S05]  /*0ce0*/  @P0 BRA `(.L_x_16) ;  /* 0x0000000000240947 */ /* 0x000fea0003800000 */
        /* <DEDUP_REMOVED lines=9> */
.L_x_16:
[----:B------:R-:W-:Y:S05]  /*0d80*/  BSYNC.RECONVERGENT B1 ;  /* 0x0000000000017941 */ /* 0x000fea0003800200 */
.L_x_15:
[C---:B0-----:R-:W-:Y:S02]  /*0d90*/  IADD3 R9, PT, PT, R8.reuse, 0xc, RZ ;  /* 0x0000000c08097810 */ /* 0x041fe40007ffe0ff */
[----:B------:R-:W-:Y:S02]  /*0da0*/  IADD3 R0, PT, PT, R8, 0x9, RZ ;  /* 0x0000000908007810 */ /* 0x000fe40007ffe0ff */
[----:B------:R-:W-:Y:S02]  /*0db0*/  ISETP.GE.AND P0, PT, R9, UR8, PT ;  /* 0x0000000809007c0c */ /* 0x000fe4000bf06270 */
[----:B------:R-:W-:-:S11]  /*0dc0*/  MOV R8, R9 ;  /* 0x0000000900087202 */ /* 0x000fd60000000f00 */
[----:B------:R-:W-:Y:S05]  /*0dd0*/  @!P0 BRA `(.L_x_17) ;  /* 0xfffffff800208947 */ /* 0x000fea000383ffff */
.L_x_3:
[----:B------:R-:W-:Y:S05]  /*0de0*/  BSYNC.RECONVERGENT B0 ;  /* 0x0000000000007941 */ /* 0x000fea0003800200 */
.L_x_2:
[----:B------:R-:W3:Y:S04]  /*0df0*/  LDG.E R0, desc[UR4][R4.64] ;  /* 0x0000000404007981 */ /* 0x000ee8000c1e1900 */
[----:B0-----:R-:W3:Y:S04]  /*0e00*/  LDG.E R3, desc[UR4][R6.64] ;  /* 0x0000000406037981 */ /* 0x001ee8000c1e1900 */
[----:B------:R-:W4:Y:S04]  /*0e10*/  LDG.E R9, desc[UR4][R6.64+0x4] ;  /* 0x0000040406097981 */ /* 0x000f28000c1e1900 */
[----:B--2---:R-:W2:Y:S01]  /*0e20*/  LDG.E R11, desc[UR4][R6.64+0x8] ;  /* 0x00000804060b7981 */ /* 0x004ea2000c1e1900 */
[----:B---3--:R-:W-:-:S05]  /*0e30*/  FADD R3, R0, R3 ;  /* 0x0000000300037221 */ /* 0x008fca0000000000 */
[----:B------:R-:W-:Y:S04]  /*0e40*/  STG.E desc[UR4][R6.64], R3 ;  /* 0x0000000306007986 */ /* 0x000fe8000c101904 */
[----:B------:R-:W4:Y:S02]  /*0e50*/  LDG.E R0, desc[UR4][R4.64+0x4] ;  /* 0x0000040404007981 */ /* 0x000f24000c1e1900 */
[----:B----4-:R-:W-:-:S05]  /*0e60*/  FADD R9, R0, R9 ;  /* 0x0000000900097221 */ /* 0x010fca0000000000 */
[----:B------:R-:W-:Y:S04]  /*0e70*/  STG.E desc[UR4][R6.64+0x4], R9 ;  /* 0x0000040906007986 */ /* 0x000fe8000c101904 */
[----:B------:R-:W2:Y:S02]  /*0e80*/  LDG.E R0, desc[UR4][R4.64+0x8] ;  /* 0x0000080404007981 */ /* 0x000ea4000c1e1900 */
[----:B--2---:R-:W-:-:S05]  /*0e90*/  FADD R11, R0, R11 ;  /* 0x0000000b000b7221 */ /* 0x004fca0000000000 */
[----:B------:R-:W-:Y:S01]  /*0ea0*/  STG.E desc[UR4][R6.64+0x8], R11 ;  /* 0x0000080b06007986 */ /* 0x000fe2000c101904 */
[----:B------:R-:W-:Y:S05]  /*0eb0*/  EXIT ;  /* 0x000000000000794d */ /* 0x000fea0003800000 */
.L_x_18:
[----:B------:R-:W-:-:S00]  /*0ec0*/  BRA `(.L_x_18) ;  /* 0xfffffffc00fc7947 */ /* 0x000fc0000383ffff */
[----:B------:R-:W-:-:S00]  /*0ed0*/  NOP ;  /* 0x0000000000007918 */ /* 0x000fc00000000000 */
        /* <DEDUP_REMOVED lines=10> */
.L_x_19:


//--------------------- .nv.shared.reserved.0     --------------------------
	.section	.nv.shared.reserved.0,"aw",@nobits
	.weak		__nv_reservedSMEM_offset_0_alias
	.size		__nv_reservedSMEM_offset_0_alias, 0, 64
	.other		__nv_reservedSMEM_offset_0_alias,@"STO_CUDA_RESERVED_SHARED STV_DEFAULT"
__nv_reservedSMEM_offset_0_alias:
	.zero		0
	.zero		64


//--------------------- .nv.constant0._Z11launch_CubePfS_fi --------------------------
	.section	.nv.constant0._Z11launch_CubePfS_fi,"a",@progbits
	.sectionflags	@""
	.align	4
.nv.constant0._Z11launch_CubePfS_fi:
	.zero		920


//--------------------- SYMBOLS --------------------------

	.type		.nv.reservedSmem.offset0,@object
	.size		.nv.reservedSmem.offset0,0x4
